//
// Generated by NVIDIA NVVM Compiler
//
// Compiler Build ID: CL-36424714
// Cuda compilation tools, release 13.0, V13.0.88
// Based on NVVM 20.0.0
//

.version 9.0
.target sm_100
.address_size 64

	// .globl	_Z7vecinitPii
.extern .shared .align 16 .b8 lmem[];

.visible .entry _Z7vecinitPii(
	.param .u64 .ptr .align 1 _Z7vecinitPii_param_0,
	.param .u32 _Z7vecinitPii_param_1
)
{
	.reg .pred 	%p<2>;
	.reg .b32 	%r<7>;
	.reg .b64 	%rd<5>;

	ld.param.u64 	%rd1, [_Z7vecinitPii_param_0];
	ld.param.u32 	%r2, [_Z7vecinitPii_param_1];
	mov.u32 	%r3, %ctaid.x;
	mov.u32 	%r4, %ntid.x;
	mov.u32 	%r5, %tid.x;
	mad.lo.s32 	%r1, %r3, %r4, %r5;
	setp.ge.s32 	%p1, %r1, %r2;
	@%p1 bra 	$L__BB0_2;
	cvta.to.global.u64 	%rd2, %rd1;
	add.s32 	%r6, %r1, 1;
	mul.wide.s32 	%rd3, %r1, 4;
	add.s64 	%rd4, %rd2, %rd3;
	st.global.u32 	[%rd4], %r6;
$L__BB0_2:
	ret;

}
	// .globl	_Z10scan1_lmemPiPKij
.visible .entry _Z10scan1_lmemPiPKij(
	.param .u64 .ptr .align 1 _Z10scan1_lmemPiPKij_param_0,
	.param .u64 .ptr .align 1 _Z10scan1_lmemPiPKij_param_1,
	.param .u32 _Z10scan1_lmemPiPKij_param_2
)
{
	.reg .pred 	%p<8>;
	.reg .b32 	%r<49>;
	.reg .b64 	%rd<9>;

	ld.param.u64 	%rd3, [_Z10scan1_lmemPiPKij_param_0];
	ld.param.u64 	%rd4, [_Z10scan1_lmemPiPKij_param_1];
	ld.param.u32 	%r21, [_Z10scan1_lmemPiPKij_param_2];
	mov.u32 	%r1, %ntid.x;
	add.s32 	%r22, %r1, %r21;
	add.s32 	%r23, %r22, -1;
	rem.u32 	%r24, %r23, %r1;
	sub.s32 	%r2, %r23, %r24;
	mov.u32 	%r25, %ctaid.x;
	mov.u32 	%r3, %tid.x;
	mad.lo.s32 	%r42, %r25, %r1, %r3;
	setp.ge.u32 	%p1, %r42, %r2;
	@%p1 bra 	$L__BB1_12;
	shl.b32 	%r27, %r3, 2;
	mov.u32 	%r28, lmem;
	add.s32 	%r5, %r28, %r27;
	shl.b32 	%r29, %r1, 2;
	add.s32 	%r6, %r28, %r29;
	cvta.to.global.u64 	%rd1, %rd4;
	cvta.to.global.u64 	%rd2, %rd3;
	mov.b32 	%r41, 0;
$L__BB1_2:
	setp.ge.s32 	%p2, %r42, %r21;
	mov.b32 	%r47, 0;
	@%p2 bra 	$L__BB1_4;
	mul.wide.s32 	%rd5, %r42, 4;
	add.s64 	%rd6, %rd1, %rd5;
	ld.global.nc.u32 	%r47, [%rd6];
$L__BB1_4:
	setp.lt.u32 	%p3, %r1, 2;
	st.shared.u32 	[%r5], %r47;
	@%p3 bra 	$L__BB1_9;
	mov.b32 	%r45, 1;
	mov.b32 	%r44, -1;
$L__BB1_6:
	bar.sync 	0;
	and.b32  	%r33, %r45, %r3;
	setp.eq.s32 	%p4, %r33, 0;
	@%p4 bra 	$L__BB1_8;
	and.b32  	%r34, %r44, %r3;
	shl.b32 	%r35, %r34, 2;
	add.s32 	%r37, %r28, %r35;
	ld.shared.u32 	%r38, [%r37+-4];
	add.s32 	%r47, %r38, %r47;
	st.shared.u32 	[%r5], %r47;
$L__BB1_8:
	shl.b32 	%r45, %r45, 1;
	shl.b32 	%r44, %r44, 1;
	setp.lt.u32 	%p5, %r45, %r1;
	@%p5 bra 	$L__BB1_6;
$L__BB1_9:
	setp.ge.s32 	%p6, %r42, %r21;
	@%p6 bra 	$L__BB1_11;
	mul.wide.s32 	%rd7, %r42, 4;
	add.s64 	%rd8, %rd2, %rd7;
	add.s32 	%r39, %r47, %r41;
	st.global.u32 	[%rd8], %r39;
$L__BB1_11:
	bar.sync 	0;
	ld.shared.u32 	%r40, [%r6+-4];
	add.s32 	%r41, %r40, %r41;
	bar.sync 	0;
	add.s32 	%r42, %r42, %r1;
	setp.lt.u32 	%p7, %r42, %r2;
	@%p7 bra 	$L__BB1_2;
$L__BB1_12:
	ret;

}
	// .globl	_Z10scanN_lmemPiS_PKij
.visible .entry _Z10scanN_lmemPiS_PKij(
	.param .u64 .ptr .align 1 _Z10scanN_lmemPiS_PKij_param_0,
	.param .u64 .ptr .align 1 _Z10scanN_lmemPiS_PKij_param_1,
	.param .u64 .ptr .align 1 _Z10scanN_lmemPiS_PKij_param_2,
	.param .u32 _Z10scanN_lmemPiS_PKij_param_3
)
{
	.reg .pred 	%p<9>;
	.reg .b32 	%r<63>;
	.reg .b64 	%rd<13>;

	ld.param.u64 	%rd3, [_Z10scanN_lmemPiS_PKij_param_0];
	ld.param.u64 	%rd4, [_Z10scanN_lmemPiS_PKij_param_1];
	ld.param.u64 	%rd5, [_Z10scanN_lmemPiS_PKij_param_2];
	ld.param.u32 	%r23, [_Z10scanN_lmemPiS_PKij_param_3];
	mov.u32 	%r1, %ntid.x;
	mov.u32 	%r25, %nctaid.x;
	add.s32 	%r26, %r25, %r23;
	add.s32 	%r27, %r26, -1;
	div.u32 	%r28, %r27, %r25;
	add.s32 	%r29, %r1, -1;
	add.s32 	%r30, %r29, %r28;
	rem.u32 	%r31, %r30, %r1;
	sub.s32 	%r32, %r30, %r31;
	mov.u32 	%r2, %ctaid.x;
	mul.lo.s32 	%r33, %r32, %r2;
	add.s32 	%r34, %r33, %r32;
	min.u32 	%r36, %r34, %r23;
	add.s32 	%r37, %r29, %r36;
	rem.u32 	%r38, %r37, %r1;
	sub.s32 	%r3, %r37, %r38;
	mov.u32 	%r4, %tid.x;
	add.s32 	%r54, %r33, %r4;
	setp.ge.u32 	%p1, %r54, %r3;
	mov.b32 	%r62, 0;
	@%p1 bra 	$L__BB2_12;
	shl.b32 	%r40, %r4, 2;
	mov.u32 	%r41, lmem;
	add.s32 	%r6, %r41, %r40;
	shl.b32 	%r42, %r1, 2;
	add.s32 	%r7, %r41, %r42;
	cvta.to.global.u64 	%rd1, %rd5;
	cvta.to.global.u64 	%rd2, %rd3;
	mov.b32 	%r62, 0;
$L__BB2_2:
	setp.ge.s32 	%p2, %r54, %r23;
	mov.b32 	%r60, 0;
	@%p2 bra 	$L__BB2_4;
	mul.wide.s32 	%rd6, %r54, 4;
	add.s64 	%rd7, %rd1, %rd6;
	ld.global.nc.u32 	%r60, [%rd7];
$L__BB2_4:
	setp.lt.u32 	%p3, %r1, 2;
	st.shared.u32 	[%r6], %r60;
	@%p3 bra 	$L__BB2_9;
	mov.b32 	%r58, 1;
	mov.b32 	%r57, -1;
$L__BB2_6:
	bar.sync 	0;
	and.b32  	%r46, %r58, %r4;
	setp.eq.s32 	%p4, %r46, 0;
	@%p4 bra 	$L__BB2_8;
	and.b32  	%r47, %r57, %r4;
	shl.b32 	%r48, %r47, 2;
	add.s32 	%r50, %r41, %r48;
	ld.shared.u32 	%r51, [%r50+-4];
	add.s32 	%r60, %r51, %r60;
	st.shared.u32 	[%r6], %r60;
$L__BB2_8:
	shl.b32 	%r58, %r58, 1;
	shl.b32 	%r57, %r57, 1;
	setp.lt.u32 	%p5, %r58, %r1;
	@%p5 bra 	$L__BB2_6;
$L__BB2_9:
	setp.ge.s32 	%p6, %r54, %r23;
	@%p6 bra 	$L__BB2_11;
	mul.wide.s32 	%rd8, %r54, 4;
	add.s64 	%rd9, %rd2, %rd8;
	add.s32 	%r52, %r60, %r62;
	st.global.u32 	[%rd9], %r52;
$L__BB2_11:
	bar.sync 	0;
	ld.shared.u32 	%r53, [%r7+-4];
	add.s32 	%r62, %r53, %r62;
	bar.sync 	0;
	add.s32 	%r54, %r54, %r1;
	setp.lt.u32 	%p7, %r54, %r3;
	@%p7 bra 	$L__BB2_2;
$L__BB2_12:
	setp.ne.s32 	%p8, %r4, 0;
	@%p8 bra 	$L__BB2_14;
	cvta.to.global.u64 	%rd10, %rd4;
	mul.wide.u32 	%rd11, %r2, 4;
	add.s64 	%rd12, %rd10, %rd11;
	st.global.u32 	[%rd12], %r62;
$L__BB2_14:
	ret;

}
	// .globl	_Z11scanN_fixupPiPKij
.visible .entry _Z11scanN_fixupPiPKij(
	.param .u64 .ptr .align 1 _Z11scanN_fixupPiPKij_param_0,
	.param .u64 .ptr .align 1 _Z11scanN_fixupPiPKij_param_1,
	.param .u32 _Z11scanN_fixupPiPKij_param_2
)
{
	.reg .pred 	%p<4>;
	.reg .b32 	%r<24>;
	.reg .b64 	%rd<9>;

	ld.param.u64 	%rd2, [_Z11scanN_fixupPiPKij_param_0];
	ld.param.u64 	%rd3, [_Z11scanN_fixupPiPKij_param_1];
	ld.param.u32 	%r8, [_Z11scanN_fixupPiPKij_param_2];
	mov.u32 	%r1, %ctaid.x;
	setp.eq.s32 	%p1, %r1, 0;
	@%p1 bra 	$L__BB3_4;
	cvta.to.global.u64 	%rd4, %rd3;
	mov.u32 	%r2, %ntid.x;
	mov.u32 	%r9, %nctaid.x;
	add.s32 	%r10, %r9, %r8;
	add.s32 	%r11, %r10, -1;
	div.u32 	%r12, %r11, %r9;
	add.s32 	%r13, %r2, %r12;
	add.s32 	%r14, %r13, -1;
	rem.u32 	%r15, %r14, %r2;
	sub.s32 	%r16, %r14, %r15;
	mul.lo.s32 	%r17, %r16, %r1;
	add.s32 	%r18, %r17, %r16;
	min.u32 	%r3, %r18, %r8;
	add.s32 	%r19, %r1, -1;
	mul.wide.u32 	%rd5, %r19, 4;
	add.s64 	%rd6, %rd4, %rd5;
	ld.global.nc.u32 	%r4, [%rd6];
	mov.u32 	%r20, %tid.x;
	add.s32 	%r23, %r17, %r20;
	setp.ge.u32 	%p2, %r23, %r3;
	@%p2 bra 	$L__BB3_4;
	cvta.to.global.u64 	%rd1, %rd2;
$L__BB3_3:
	mul.wide.u32 	%rd7, %r23, 4;
	add.s64 	%rd8, %rd1, %rd7;
	ld.global.u32 	%r21, [%rd8];
	add.s32 	%r22, %r21, %r4;
	st.global.u32 	[%rd8], %r22;
	add.s32 	%r23, %r23, %r2;
	setp.lt.u32 	%p3, %r23, %r3;
	@%p3 bra 	$L__BB3_3;
$L__BB3_4:
	ret;

}


// ===== COMPILED SASS (sm_100) =====

	.target	sm_100

	.elftype	@"ET_EXEC"


//--------------------- .note.nv.tkinfo           --------------------------
	.section	.note.nv.tkinfo,"",@"SHT_NOTE"
	.sectionflags	@"SHF_NOTE_NV_TKINFO"
	.tkinfo
        /*0018*/ 	.word	0x00000002
        /*0030*/ 	.string	""
        /*0030*/ 	.string	"ptxas"
        /*0030*/ 	.string	"Cuda compilation tools, release 13.0, V13.0.88"
        /*0030*/ 	.string	"Build cuda_13.0.r13.0/compiler.36424714_0"
        /*0030*/ 	.string	"-arch sm_100 -m 64 "



//--------------------- .note.nv.cuinfo           --------------------------
	.section	.note.nv.cuinfo,"",@"SHT_NOTE"
	.sectionflags	@"SHF_NOTE_NV_CUINFO"
        /*0018*/ 	.short	0x0002
        /*001a*/ 	.short	0x0064
        /*001c*/ 	.short	0x0082
	.zero		2


//--------------------- .nv.info                  --------------------------
	.section	.nv.info,"",@"SHT_CUDA_INFO"
	.align	4


	//----- nvinfo : EIATTR_REGCOUNT
	.align		4
        /*0000*/ 	.byte	0x04, 0x2f
        /*0002*/ 	.short	(.L_1 - .L_0)
	.align		4
.L_0:
        /*0004*/ 	.word	index@(_Z7vecinitPii)
        /*0008*/ 	.word	0x0000000a


	//----- nvinfo : EIATTR_FRAME_SIZE
	.align		4
.L_1:
        /*000c*/ 	.byte	0x04, 0x11
        /*000e*/ 	.short	(.L_3 - .L_2)
	.align		4
.L_2:
        /*0010*/ 	.word	index@(_Z7vecinitPii)
        /*0014*/ 	.word	0x00000000


	//----- nvinfo : EIATTR_REGCOUNT
	.align		4
.L_3:
        /*0018*/ 	.byte	0x04, 0x2f
        /*001a*/ 	.short	(.L_5 - .L_4)
	.align		4
.L_4:
        /*001c*/ 	.word	index@(_Z10scan1_lmemPiPKij)
        /*0020*/ 	.word	0x00000010


	//----- nvinfo : EIATTR_FRAME_SIZE
	.align		4
.L_5:
        /*0024*/ 	.byte	0x04, 0x11
        /*0026*/ 	.short	(.L_7 - .L_6)
	.align		4
.L_6:
        /*0028*/ 	.word	index@(_Z10scan1_lmemPiPKij)
        /*002c*/ 	.word	0x00000000


	//----- nvinfo : EIATTR_REGCOUNT
	.align		4
.L_7:
        /*0030*/ 	.byte	0x04, 0x2f
        /*0032*/ 	.short	(.L_9 - .L_8)
	.align		4
.L_8:
        /*0034*/ 	.word	index@(_Z10scanN_lmemPiS_PKij)
        /*0038*/ 	.word	0x00000012


	//----- nvinfo : EIATTR_FRAME_SIZE
	.align		4
.L_9:
        /*003c*/ 	.byte	0x04, 0x11
        /*003e*/ 	.short	(.L_11 - .L_10)
	.align		4
.L_10:
        /*0040*/ 	.word	index@(_Z10scanN_lmemPiS_PKij)
        /*0044*/ 	.word	0x00000000


	//----- nvinfo : EIATTR_REGCOUNT
	.align		4
.L_11:
        /*0048*/ 	.byte	0x04, 0x2f
        /*004a*/ 	.short	(.L_13 - .L_12)
	.align		4
.L_12:
        /*004c*/ 	.word	index@(_Z11scanN_fixupPiPKij)
        /*0050*/ 	.word	0x00000010


	//----- nvinfo : EIATTR_FRAME_SIZE
	.align		4
.L_13:
        /*0054*/ 	.byte	0x04, 0x11
        /*0056*/ 	.short	(.L_15 - .L_14)
	.align		4
.L_14:
        /*0058*/ 	.word	index@(_Z11scanN_fixupPiPKij)
        /*005c*/ 	.word	0x00000000


	//----- nvinfo : EIATTR_MIN_STACK_SIZE
	.align		4
.L_15:
        /*0060*/ 	.byte	0x04, 0x12
        /*0062*/ 	.short	(.L_17 - .L_16)
	.align		4
.L_16:
        /*0064*/ 	.word	index@(_Z11scanN_fixupPiPKij)
        /*0068*/ 	.word	0x00000000


	//----- nvinfo : EIATTR_MIN_STACK_SIZE
	.align		4
.L_17:
        /*006c*/ 	.byte	0x04, 0x12
        /*006e*/ 	.short	(.L_19 - .L_18)
	.align		4
.L_18:
        /*0070*/ 	.word	index@(_Z10scanN_lmemPiS_PKij)
        /*0074*/ 	.word	0x00000000


	//----- nvinfo : EIATTR_MIN_STACK_SIZE
	.align		4
.L_19:
        /*0078*/ 	.byte	0x04, 0x12
        /*007a*/ 	.short	(.L_21 - .L_20)
	.align		4
.L_20:
        /*007c*/ 	.word	index@(_Z10scan1_lmemPiPKij)
        /*0080*/ 	.word	0x00000000


	//----- nvinfo : EIATTR_MIN_STACK_SIZE
	.align		4
.L_21:
        /*0084*/ 	.byte	0x04, 0x12
        /*0086*/ 	.short	(.L_23 - .L_22)
	.align		4
.L_22:
        /*0088*/ 	.word	index@(_Z7vecinitPii)
        /*008c*/ 	.word	0x00000000
.L_23:


//--------------------- .nv.compat                --------------------------
	.section	.nv.compat,"",@"SHT_CUDA_COMPAT_INFO"
	.align	4
        /*0000*/ 	.byte	0x02, 0x09, 0x00, 0x00, 0x02, 0x02, 0x01, 0x00, 0x02, 0x05, 0x05, 0x00, 0x03, 0x07, 0x01, 0x01
        /*0010*/ 	.byte	0x02, 0x03, 0x00, 0x00, 0x02, 0x06, 0x01, 0x00, 0x04, 0x0b, 0x08, 0x00, 0x09, 0x00, 0x00, 0x00
        /*0020*/ 	.byte	0x00, 0x00, 0x00, 0x00


//--------------------- .nv.info._Z11scanN_fixupPiPKij --------------------------
	.section	.nv.info._Z11scanN_fixupPiPKij,"",@"SHT_CUDA_INFO"
	.sectionflags	@""
	.align	4


	//----- nvinfo : EIATTR_CUDA_API_VERSION
	.align		4
        /*0000*/ 	.byte	0x04, 0x37
        /*0002*/ 	.short	(.L_25 - .L_24)
.L_24:
        /*0004*/ 	.word	0x00000082


	//----- nvinfo : EIATTR_KPARAM_INFO
	.align		4
.L_25:
        /*0008*/ 	.byte	0x04, 0x17
        /*000a*/ 	.short	(.L_27 - .L_26)
.L_26:
        /*000c*/ 	.word	0x00000000
        /*0010*/ 	.short	0x0002
        /*0012*/ 	.short	0x0010
        /*0014*/ 	.byte	0x00, 0xf0, 0x11, 0x00


	//----- nvinfo : EIATTR_KPARAM_INFO
	.align		4
.L_27:
        /*0018*/ 	.byte	0x04, 0x17
        /*001a*/ 	.short	(.L_29 - .L_28)
.L_28:
        /*001c*/ 	.word	0x00000000
        /*0020*/ 	.short	0x0001
        /*0022*/ 	.short	0x0008
        /*0024*/ 	.byte	0x00, 0xf5, 0x21, 0x00


	//----- nvinfo : EIATTR_KPARAM_INFO
	.align		4
.L_29:
        /*0028*/ 	.byte	0x04, 0x17
        /*002a*/ 	.short	(.L_31 - .L_30)
.L_30:
        /*002c*/ 	.word	0x00000000
        /*0030*/ 	.short	0x0000
        /*0032*/ 	.short	0x0000
        /*0034*/ 	.byte	0x00, 0xf5, 0x21, 0x00


	//----- nvinfo : EIATTR_SPARSE_MMA_MASK
	.align		4
.L_31:
        /*0038*/ 	.byte	0x03, 0x50
        /*003a*/ 	.short	0x0000


	//----- nvinfo : EIATTR_MAXREG_COUNT
	.align		4
        /*003c*/ 	.byte	0x03, 0x1b
        /*003e*/ 	.short	0x00ff


	//----- nvinfo : EIATTR_MERCURY_ISA_VERSION
	.align		4
        /*0040*/ 	.byte	0x03, 0x5f
        /*0042*/ 	.short	0x0101


	//----- nvinfo : EIATTR_VRC_CTA_INIT_COUNT
	.align		4
        /*0044*/ 	.byte	0x02, 0x4a
	.zero		1
	.zero		1


	//----- nvinfo : EIATTR_EXIT_INSTR_OFFSETS
	.align		4
        /*0048*/ 	.byte	0x04, 0x1c
        /*004a*/ 	.short	(.L_33 - .L_32)


	//   ....[0]....
.L_32:
        /*004c*/ 	.word	0x00000030


	//   ....[1]....
        /*0050*/ 	.word	0x00000320


	//   ....[2]....
        /*0054*/ 	.word	0x00000440


	//----- nvinfo : EIATTR_CRS_STACK_SIZE
	.align		4
.L_33:
        /*0058*/ 	.byte	0x04, 0x1e
        /*005a*/ 	.short	(.L_35 - .L_34)
.L_34:
        /*005c*/ 	.word	0x00000000


	//----- nvinfo : EIATTR_CBANK_PARAM_SIZE
	.align		4
.L_35:
        /*0060*/ 	.byte	0x03, 0x19
        /*0062*/ 	.short	0x0014


	//----- nvinfo : EIATTR_PARAM_CBANK
	.align		4
        /*0064*/ 	.byte	0x04, 0x0a
        /*0066*/ 	.short	(.L_37 - .L_36)
	.align		4
.L_36:
        /*0068*/ 	.word	index@(.nv.constant0._Z11scanN_fixupPiPKij)
        /*006c*/ 	.short	0x0380
        /*006e*/ 	.short	0x0014


	//----- nvinfo : EIATTR_SW_WAR
	.align		4
.L_37:
        /*0070*/ 	.byte	0x04, 0x36
        /*0072*/ 	.short	(.L_39 - .L_38)
.L_38:
        /*0074*/ 	.word	0x00000008
.L_39:


//--------------------- .nv.info._Z10scanN_lmemPiS_PKij --------------------------
	.section	.nv.info._Z10scanN_lmemPiS_PKij,"",@"SHT_CUDA_INFO"
	.sectionflags	@""
	.align	4


	//----- nvinfo : EIATTR_CUDA_API_VERSION
	.align		4
        /*0000*/ 	.byte	0x04, 0x37
        /*0002*/ 	.short	(.L_41 - .L_40)
.L_40:
        /*0004*/ 	.word	0x00000082


	//----- nvinfo : EIATTR_KPARAM_INFO
	.align		4
.L_41:
        /*0008*/ 	.byte	0x04, 0x17
        /*000a*/ 	.short	(.L_43 - .L_42)
.L_42:
        /*000c*/ 	.word	0x00000000
        /*0010*/ 	.short	0x0003
        /*0012*/ 	.short	0x0018
        /*0014*/ 	.byte	0x00, 0xf0, 0x11, 0x00


	//----- nvinfo : EIATTR_KPARAM_INFO
	.align		4
.L_43:
        /*0018*/ 	.byte	0x04, 0x17
        /*001a*/ 	.short	(.L_45 - .L_44)
.L_44:
        /*001c*/ 	.word	0x00000000
        /*0020*/ 	.short	0x0002
        /*0022*/ 	.short	0x0010
        /*0024*/ 	.byte	0x00, 0xf5, 0x21, 0x00


	//----- nvinfo : EIATTR_KPARAM_INFO
	.align		4
.L_45:
        /*0028*/ 	.byte	0x04, 0x17
        /*002a*/ 	.short	(.L_47 - .L_46)
.L_46:
        /*002c*/ 	.word	0x00000000
        /*0030*/ 	.short	0x0001
        /*0032*/ 	.short	0x0008
        /*0034*/ 	.byte	0x00, 0xf5, 0x21, 0x00


	//----- nvinfo : EIATTR_KPARAM_INFO
	.align		4
.L_47:
        /*0038*/ 	.byte	0x04, 0x17
        /*003a*/ 	.short	(.L_49 - .L_48)
.L_48:
        /*003c*/ 	.word	0x00000000
        /*0040*/ 	.short	0x0000
        /*0042*/ 	.short	0x0000
        /*0044*/ 	.byte	0x00, 0xf5, 0x21, 0x00


	//----- nvinfo : EIATTR_SPARSE_MMA_MASK
	.align		4
.L_49:
        /*0048*/ 	.byte	0x03, 0x50
        /*004a*/ 	.short	0x0000


	//----- nvinfo : EIATTR_MAXREG_COUNT
	.align		4
        /*004c*/ 	.byte	0x03, 0x1b
        /*004e*/ 	.short	0x00ff


	//----- nvinfo : EIATTR_NUM_BARRIERS
	.align		4
        /*0050*/ 	.byte	0x02, 0x4c
        /*0052*/ 	.byte	0x01
	.zero		1


	//----- nvinfo : EIATTR_MERCURY_ISA_VERSION
	.align		4
        /*0054*/ 	.byte	0x03, 0x5f
        /*0056*/ 	.short	0x0101


	//----- nvinfo : EIATTR_VRC_CTA_INIT_COUNT
	.align		4
        /*0058*/ 	.byte	0x02, 0x4a
	.zero		1
	.zero		1


	//----- nvinfo : EIATTR_EXIT_INSTR_OFFSETS
	.align		4
        /*005c*/ 	.byte	0x04, 0x1c
        /*005e*/ 	.short	(.L_51 - .L_50)


	//   ....[0]....
.L_50:
        /*0060*/ 	.word	0x000006e0


	//   ....[1]....
        /*0064*/ 	.word	0x00000720


	//----- nvinfo : EIATTR_CRS_STACK_SIZE
	.align		4
.L_51:
        /*0068*/ 	.byte	0x04, 0x1e
        /*006a*/ 	.short	(.L_53 - .L_52)
.L_52:
        /*006c*/ 	.word	0x00000000


	//----- nvinfo : EIATTR_CBANK_PARAM_SIZE
	.align		4
.L_53:
        /*0070*/ 	.byte	0x03, 0x19
        /*0072*/ 	.short	0x001c


	//----- nvinfo : EIATTR_PARAM_CBANK
	.align		4
        /*0074*/ 	.byte	0x04, 0x0a
        /*0076*/ 	.short	(.L_55 - .L_54)
	.align		4
.L_54:
        /*0078*/ 	.word	index@(.nv.constant0._Z10scanN_lmemPiS_PKij)
        /*007c*/ 	.short	0x0380
        /*007e*/ 	.short	0x001c


	//----- nvinfo : EIATTR_SW_WAR
	.align		4
.L_55:
        /*0080*/ 	.byte	0x04, 0x36
        /*0082*/ 	.short	(.L_57 - .L_56)
.L_56:
        /*0084*/ 	.word	0x00000008
.L_57:


//--------------------- .nv.info._Z10scan1_lmemPiPKij --------------------------
	.section	.nv.info._Z10scan1_lmemPiPKij,"",@"SHT_CUDA_INFO"
	.sectionflags	@""
	.align	4


	//----- nvinfo : EIATTR_CUDA_API_VERSION
	.align		4
        /*0000*/ 	.byte	0x04, 0x37
        /*0002*/ 	.short	(.L_59 - .L_58)
.L_58:
        /*0004*/ 	.word	0x00000082


	//----- nvinfo : EIATTR_KPARAM_INFO
	.align		4
.L_59:
        /*0008*/ 	.byte	0x04, 0x17
        /*000a*/ 	.short	(.L_61 - .L_60)
.L_60:
        /*000c*/ 	.word	0x00000000
        /*0010*/ 	.short	0x0002
        /*0012*/ 	.short	0x0010
        /*0014*/ 	.byte	0x00, 0xf0, 0x11, 0x00


	//----- nvinfo : EIATTR_KPARAM_INFO
	.align		4
.L_61:
        /*0018*/ 	.byte	0x04, 0x17
        /*001a*/ 	.short	(.L_63 - .L_62)
.L_62:
        /*001c*/ 	.word	0x00000000
        /*0020*/ 	.short	0x0001
        /*0022*/ 	.short	0x0008
        /*0024*/ 	.byte	0x00, 0xf5, 0x21, 0x00


	//----- nvinfo : EIATTR_KPARAM_INFO
	.align		4
.L_63:
        /*0028*/ 	.byte	0x04, 0x17
        /*002a*/ 	.short	(.L_65 - .L_64)
.L_64:
        /*002c*/ 	.word	0x00000000
        /*0030*/ 	.short	0x0000
        /*0032*/ 	.short	0x0000
        /*0034*/ 	.byte	0x00, 0xf5, 0x21, 0x00


	//----- nvinfo : EIATTR_SPARSE_MMA_MASK
	.align		4
.L_65:
        /*0038*/ 	.byte	0x03, 0x50
        /*003a*/ 	.short	0x0000


	//----- nvinfo : EIATTR_MAXREG_COUNT
	.align		4
        /*003c*/ 	.byte	0x03, 0x1b
        /*003e*/ 	.short	0x00ff


	//----- nvinfo : EIATTR_NUM_BARRIERS
	.align		4
        /*0040*/ 	.byte	0x02, 0x4c
        /*0042*/ 	.byte	0x01
	.zero		1


	//----- nvinfo : EIATTR_MERCURY_ISA_VERSION
	.align		4
        /*0044*/ 	.byte	0x03, 0x5f
        /*0046*/ 	.short	0x0101


	//----- nvinfo : EIATTR_VRC_CTA_INIT_COUNT
	.align		4
        /*0048*/ 	.byte	0x02, 0x4a
	.zero		1
	.zero		1


	//----- nvinfo : EIATTR_EXIT_INSTR_OFFSETS
	.align		4
        /*004c*/ 	.byte	0x04, 0x1c
        /*004e*/ 	.short	(.L_67 - .L_66)


	//   ....[0]....
.L_66:
        /*0050*/ 	.word	0x000001a0


	//   ....[1]....
        /*0054*/ 	.word	0x000004b0


	//----- nvinfo : EIATTR_CRS_STACK_SIZE
	.align		4
.L_67:
        /*0058*/ 	.byte	0x04, 0x1e
        /*005a*/ 	.short	(.L_69 - .L_68)
.L_68:
        /*005c*/ 	.word	0x00000000


	//----- nvinfo : EIATTR_CBANK_PARAM_SIZE
	.align		4
.L_69:
        /*0060*/ 	.byte	0x03, 0x19
        /*0062*/ 	.short	0x0014


	//----- nvinfo : EIATTR_PARAM_CBANK
	.align		4
        /*0064*/ 	.byte	0x04, 0x0a
        /*0066*/ 	.short	(.L_71 - .L_70)
	.align		4
.L_70:
        /*0068*/ 	.word	index@(.nv.constant0._Z10scan1_lmemPiPKij)
        /*006c*/ 	.short	0x0380
        /*006e*/ 	.short	0x0014


	//----- nvinfo : EIATTR_SW_WAR
	.align		4
.L_71:
        /*0070*/ 	.byte	0x04, 0x36
        /*0072*/ 	.short	(.L_73 - .L_72)
.L_72:
        /*0074*/ 	.word	0x00000008
.L_73:


//--------------------- .nv.info._Z7vecinitPii    --------------------------
	.section	.nv.info._Z7vecinitPii,"",@"SHT_CUDA_INFO"
	.sectionflags	@""
	.align	4


	//----- nvinfo : EIATTR_CUDA_API_VERSION
	.align		4
        /*0000*/ 	.byte	0x04, 0x37
        /*0002*/ 	.short	(.L_75 - .L_74)
.L_74:
        /*0004*/ 	.word	0x00000082


	//----- nvinfo : EIATTR_KPARAM_INFO
	.align		4
.L_75:
        /*0008*/ 	.byte	0x04, 0x17
        /*000a*/ 	.short	(.L_77 - .L_76)
.L_76:
        /*000c*/ 	.word	0x00000000
        /*0010*/ 	.short	0x0001
        /*0012*/ 	.short	0x0008
        /*0014*/ 	.byte	0x00, 0xf0, 0x11, 0x00


	//----- nvinfo : EIATTR_KPARAM_INFO
	.align		4
.L_77:
        /*0018*/ 	.byte	0x04, 0x17
        /*001a*/ 	.short	(.L_79 - .L_78)
.L_78:
        /*001c*/ 	.word	0x00000000
        /*0020*/ 	.short	0x0000
        /*0022*/ 	.short	0x0000
        /*0024*/ 	.byte	0x00, 0xf5, 0x21, 0x00


	//----- nvinfo : EIATTR_SPARSE_MMA_MASK
	.align		4
.L_79:
        /*0028*/ 	.byte	0x03, 0x50
        /*002a*/ 	.short	0x0000


	//----- nvinfo : EIATTR_MAXREG_COUNT
	.align		4
        /*002c*/ 	.byte	0x03, 0x1b
        /*002e*/ 	.short	0x00ff


	//----- nvinfo : EIATTR_MERCURY_ISA_VERSION
	.align		4
        /*0030*/ 	.byte	0x03, 0x5f
        /*0032*/ 	.short	0x0101


	//----- nvinfo : EIATTR_VRC_CTA_INIT_COUNT
	.align		4
        /*0034*/ 	.byte	0x02, 0x4a
	.zero		1
	.zero		1


	//----- nvinfo : EIATTR_EXIT_INSTR_OFFSETS
	.align		4
        /*0038*/ 	.byte	0x04, 0x1c
        /*003a*/ 	.short	(.L_81 - .L_80)


	//   ....[0]....
.L_80:
        /*003c*/ 	.word	0x00000070


	//   ....[1]....
        /*0040*/ 	.word	0x000000d0


	//----- nvinfo : EIATTR_CBANK_PARAM_SIZE
	.align		4
.L_81:
        /*0044*/ 	.byte	0x03, 0x19
        /*0046*/ 	.short	0x000c


	//----- nvinfo : EIATTR_PARAM_CBANK
	.align		4
        /*0048*/ 	.byte	0x04, 0x0a
        /*004a*/ 	.short	(.L_83 - .L_82)
	.align		4
.L_82:
        /*004c*/ 	.word	index@(.nv.constant0._Z7vecinitPii)
        /*0050*/ 	.short	0x0380
        /*0052*/ 	.short	0x000c


	//----- nvinfo : EIATTR_SW_WAR
	.align		4
.L_83:
        /*0054*/ 	.byte	0x04, 0x36
        /*0056*/ 	.short	(.L_85 - .L_84)
.L_84:
        /*0058*/ 	.word	0x00000008
.L_85:


//--------------------- .nv.callgraph             --------------------------
	.section	.nv.callgraph,"",@"SHT_CUDA_CALLGRAPH"
	.align	4
	.sectionentsize	8
	.align		4
        /*0000*/ 	.word	0x00000000
	.align		4
        /*0004*/ 	.word	0xffffffff
	.align		4
        /*0008*/ 	.word	0x00000000
	.align		4
        /*000c*/ 	.word	0xfffffffe
	.align		4
        /*0010*/ 	.word	0x00000000
	.align		4
        /*0014*/ 	.word	0xfffffffd
	.align		4
        /*0018*/ 	.word	0x00000000
	.align		4
        /*001c*/ 	.word	0xfffffffc


//--------------------- .text._Z11scanN_fixupPiPKij --------------------------
	.section	.text._Z11scanN_fixupPiPKij,"ax",@progbits
	.align	128
        .global         _Z11scanN_fixupPiPKij
        .type           _Z11scanN_fixupPiPKij,@function
        .size           _Z11scanN_fixupPiPKij,(.L_x_16 - _Z11scanN_fixupPiPKij)
        .other          _Z11scanN_fixupPiPKij,@"STO_CUDA_ENTRY STV_DEFAULT"
_Z11scanN_fixupPiPKij:
.text._Z11scanN_fixupPiPKij:
[----:B------:R-:W-:Y:S01]  /*0000*/  LDC R1, c[0x0][0x37c] ;  /* 0x0000df00ff017b82 */ /* 0x000fe20000000800 */
[----:B------:R-:W0:Y:S02]  /*0010*/  S2R R2, SR_CTAID.X ;  /* 0x0000000000027919 */ /* 0x000e240000002500 */
[----:B0-----:R-:W-:-:S13]  /*0020*/  ISETP.NE.AND P0, PT, R2, RZ, PT ;  /* 0x000000ff0200720c */ /* 0x001fda0003f05270 */
[----:B------:R-:W-:Y:S05]  /*0030*/  @!P0 EXIT ;  /* 0x000000000000894d */ /* 0x000fea0003800000 */
[----:B------:R-:W0:Y:S08]  /*0040*/  LDC R0, c[0x0][0x360] ;  /* 0x0000d800ff007b82 */ /* 0x000e300000000800 */
[----:B------:R-:W1:Y:S08]  /*0050*/  LDC R9, c[0x0][0x370] ;  /* 0x0000dc00ff097b82 */ /* 0x000e700000000800 */
[----:B------:R-:W2:Y:S01]  /*0060*/  LDC R3, c[0x0][0x390] ;  /* 0x0000e400ff037b82 */ /* 0x000ea20000000800 */
[----:B0-----:R-:W0:Y:S08]  /*0070*/  I2F.U32.RP R8, R0 ;  /* 0x0000000000087306 */ /* 0x001e300000209000 */
[----:B-1----:R-:W1:Y:S01]  /*0080*/  I2F.U32.RP R6, R9 ;  /* 0x0000000900067306 */ /* 0x002e620000209000 */
[----:B------:R-:W-:-:S07]  /*0090*/  ISETP.NE.U32.AND P2, PT, R9, RZ, PT ;  /* 0x000000ff0900720c */ /* 0x000fce0003f45070 */
[----:B0-----:R-:W-:Y:S08]  /*00a0*/  MUFU.RCP R8, R8 ;  /* 0x0000000800087308 */ /* 0x001ff00000001000 */
[----:B-1----:R-:W0:Y:S02]  /*00b0*/  MUFU.RCP R6, R6 ;  /* 0x0000000600067308 */ /* 0x002e240000001000 */
[----:B0-----:R-:W-:-:S06]  /*00c0*/  VIADD R5, R6, 0xffffffe ;  /* 0x0ffffffe06057836 */ /* 0x001fcc0000000000 */
[----:B------:R-:W0:Y:S02]  /*00d0*/  F2I.FTZ.U32.TRUNC.NTZ R5, R5 ;  /* 0x0000000500057305 */ /* 0x000e24000021f000 */
[----:B0-----:R-:W-:-:S04]  /*00e0*/  IMAD.MOV R4, RZ, RZ, -R5 ;  /* 0x000000ffff047224 */ /* 0x001fc800078e0a05 */
[----:B------:R-:W-:Y:S02]  /*00f0*/  IMAD R7, R4, R9, RZ ;  /* 0x0000000904077224 */ /* 0x000fe400078e02ff */
[----:B------:R-:W-:-:S05]  /*0100*/  HFMA2 R4, -RZ, RZ, 0, 0 ;  /* 0x00000000ff047431 */ /* 0x000fca00000001ff */
[----:B------:R-:W-:Y:S01]  /*0110*/  IMAD.HI.U32 R7, R5, R7, R4 ;  /* 0x0000000705077227 */ /* 0x000fe200078e0004 */
[----:B--2---:R-:W-:-:S05]  /*0120*/  IADD3 R4, PT, PT, R9, -0x1, R3 ;  /* 0xffffffff09047810 */ /* 0x004fca0007ffe003 */
[----:B------:R-:W-:-:S04]  /*0130*/  IMAD.HI.U32 R7, R7, R4, RZ ;  /* 0x0000000407077227 */ /* 0x000fc800078e00ff */
[----:B------:R-:W-:-:S04]  /*0140*/  IMAD.MOV R5, RZ, RZ, -R7 ;  /* 0x000000ffff057224 */ /* 0x000fc800078e0a07 */
[----:B------:R-:W-:Y:S02]  /*0150*/  IMAD R4, R9, R5, R4 ;  /* 0x0000000509047224 */ /* 0x000fe400078e0204 */
[----:B------:R-:W-:-:S03]  /*0160*/  VIADD R5, R8, 0xffffffe ;  /* 0x0ffffffe08057836 */ /* 0x000fc60000000000 */
[----:B------:R-:W-:-:S03]  /*0170*/  ISETP.GE.U32.AND P0, PT, R4, R9, PT ;  /* 0x000000090400720c */ /* 0x000fc60003f06070 */
[----:B------:R-:W0:Y:S10]  /*0180*/  F2I.FTZ.U32.TRUNC.NTZ R5, R5 ;  /* 0x0000000500057305 */ /* 0x000e34000021f000 */
[----:B------:R-:W-:Y:S01]  /*0190*/  @P0 IADD3 R4, PT, PT, R4, -R9, RZ ;  /* 0x8000000904040210 */ /* 0x000fe20007ffe0ff */
[----:B------:R-:W-:-:S03]  /*01a0*/  @P0 VIADD R7, R7, 0x1 ;  /* 0x0000000107070836 */ /* 0x000fc60000000000 */
[----:B------:R-:W-:Y:S01]  /*01b0*/  ISETP.GE.U32.AND P1, PT, R4, R9, PT ;  /* 0x000000090400720c */ /* 0x000fe20003f26070 */
[----:B0-----:R-:W-:Y:S02]  /*01c0*/  IMAD.MOV R11, RZ, RZ, -R5 ;  /* 0x000000ffff0b7224 */ /* 0x001fe400078e0a05 */
[----:B------:R-:W-:Y:S02]  /*01d0*/  IMAD.MOV.U32 R4, RZ, RZ, RZ ;  /* 0x000000ffff047224 */ /* 0x000fe400078e00ff */
[----:B------:R-:W-:-:S04]  /*01e0*/  IMAD R11, R11, R0, RZ ;  /* 0x000000000b0b7224 */ /* 0x000fc800078e02ff */
[----:B------:R-:W-:-:S04]  /*01f0*/  IMAD.HI.U32 R4, R5, R11, R4 ;  /* 0x0000000b05047227 */ /* 0x000fc800078e0004 */
[----:B------:R-:W-:Y:S02]  /*0200*/  @P1 IADD3 R7, PT, PT, R7, 0x1, RZ ;  /* 0x0000000107071810 */ /* 0x000fe40007ffe0ff */
[----:B------:R-:W-:Y:S02]  /*0210*/  @!P2 LOP3.LUT R7, RZ, R9, RZ, 0x33, !PT ;  /* 0x00000009ff07a212 */ /* 0x000fe400078e33ff */
[----:B------:R-:W0:Y:S01]  /*0220*/  S2R R9, SR_TID.X ;  /* 0x0000000000097919 */ /* 0x000e220000002100 */
[C---:B------:R-:W-:Y:S02]  /*0230*/  ISETP.NE.U32.AND P1, PT, R0.reuse, RZ, PT ;  /* 0x000000ff0000720c */ /* 0x040fe40003f25070 */
[----:B------:R-:W-:-:S05]  /*0240*/  IADD3 R7, PT, PT, R0, -0x1, R7 ;  /* 0xffffffff00077810 */ /* 0x000fca0007ffe007 */
[----:B------:R-:W-:-:S05]  /*0250*/  IMAD.HI.U32 R4, R4, R7, RZ ;  /* 0x0000000704047227 */ /* 0x000fca00078e00ff */
[----:B------:R-:W-:-:S05]  /*0260*/  IADD3 R4, PT, PT, -R4, RZ, RZ ;  /* 0x000000ff04047210 */ /* 0x000fca0007ffe1ff */
[----:B------:R-:W-:-:S05]  /*0270*/  IMAD R5, R0, R4, R7 ;  /* 0x0000000400057224 */ /* 0x000fca00078e0207 */
[----:B------:R-:W-:-:S13]  /*0280*/  ISETP.GE.U32.AND P0, PT, R5, R0, PT ;  /* 0x000000000500720c */ /* 0x000fda0003f06070 */
[----:B------:R-:W-:-:S05]  /*0290*/  @P0 IMAD.IADD R5, R5, 0x1, -R0 ;  /* 0x0000000105050824 */ /* 0x000fca00078e0a00 */
[----:B------:R-:W-:-:S13]  /*02a0*/  ISETP.GE.U32.AND P0, PT, R5, R0, PT ;  /* 0x000000000500720c */ /* 0x000fda0003f06070 */
[-C--:B------:R-:W-:Y:S02]  /*02b0*/  @P0 IADD3 R5, PT, PT, R5, -R0.reuse, RZ ;  /* 0x8000000005050210 */ /* 0x080fe40007ffe0ff */
[----:B------:R-:W-:-:S05]  /*02c0*/  @!P1 LOP3.LUT R5, RZ, R0, RZ, 0x33, !PT ;  /* 0x00000000ff059212 */ /* 0x000fca00078e33ff */
[----:B------:R-:W-:-:S04]  /*02d0*/  IMAD.IADD R5, R7, 0x1, -R5 ;  /* 0x0000000107057824 */ /* 0x000fc800078e0a05 */
[CC--:B------:R-:W-:Y:S02]  /*02e0*/  IMAD R4, R5.reuse, R2.reuse, R5 ;  /* 0x0000000205047224 */ /* 0x0c0fe400078e0205 */
[----:B0-----:R-:W-:-:S03]  /*02f0*/  IMAD R9, R5, R2, R9 ;  /* 0x0000000205097224 */ /* 0x001fc600078e0209 */
[----:B------:R-:W-:-:S04]  /*0300*/  VIMNMX.U32 R6, PT, PT, R4, R3, PT ;  /* 0x0000000304067248 */ /* 0x000fc80003fe0000 */
[----:B------:R-:W-:-:S13]  /*0310*/  ISETP.GE.U32.AND P0, PT, R9, R6, PT ;  /* 0x000000060900720c */ /* 0x000fda0003f06070 */
[----:B------:R-:W-:Y:S05]  /*0320*/  @P0 EXIT ;  /* 0x000000000000094d */ /* 0x000fea0003800000 */
[----:B------:R-:W0:Y:S01]  /*0330*/  LDC.64 R12, c[0x0][0x358] ;  /* 0x0000d600ff0c7b82 */ /* 0x000e220000000a00 */
[----:B------:R-:W-:-:S07]  /*0340*/  IADD3 R3, PT, PT, R2, -0x1, RZ ;  /* 0xffffffff02037810 */ /* 0x000fce0007ffe0ff */
[----:B------:R-:W1:Y:S01]  /*0350*/  LDC.64 R4, c[0x0][0x388] ;  /* 0x0000e200ff047b82 */ /* 0x000e620000000a00 */
[----:B0-----:R-:W-:Y:S02]  /*0360*/  R2UR UR4, R12 ;  /* 0x000000000c0472ca */ /* 0x001fe400000e0000 */
[----:B------:R-:W-:Y:S01]  /*0370*/  R2UR UR5, R13 ;  /* 0x000000000d0572ca */ /* 0x000fe200000e0000 */
[----:B-1----:R-:W-:-:S04]  /*0380*/  IMAD.WIDE.U32 R2, R3, 0x4, R4 ;  /* 0x0000000403027825 */ /* 0x002fc800078e0004 */
[----:B------:R-:W0:Y:S08]  /*0390*/  LDC.64 R4, c[0x0][0x380] ;  /* 0x0000e000ff047b82 */ /* 0x000e300000000a00 */
[----:B------:R1:W5:Y:S02]  /*03a0*/  LDG.E.CONSTANT R7, desc[UR4][R2.64] ;  /* 0x0000000402077981 */ /* 0x000364000c1e9900 */
.L_x_0:
[----:B------:R-:W-:Y:S01]  /*03b0*/  R2UR UR4, R12 ;  /* 0x000000000c0472ca */ /* 0x000fe200000e0000 */
[----:B012---:R-:W-:Y:S01]  /*03c0*/  IMAD.WIDE.U32 R2, R9, 0x4, R4 ;  /* 0x0000000409027825 */ /* 0x007fe200078e0004 */
[----:B------:R-:W-:-:S13]  /*03d0*/  R2UR UR5, R13 ;  /* 0x000000000d0572ca */ /* 0x000fda00000e0000 */
[----:B------:R-:W2:Y:S01]  /*03e0*/  LDG.E R8, desc[UR4][R2.64] ;  /* 0x0000000402087981 */ /* 0x000ea2000c1e1900 */
[----:B------:R-:W-:-:S04]  /*03f0*/  IADD3 R9, PT, PT, R0, R9, RZ ;  /* 0x0000000900097210 */ /* 0x000fc80007ffe0ff */
[----:B------:R-:W-:Y:S01]  /*0400*/  ISETP.GE.U32.AND P0, PT, R9, R6, PT ;  /* 0x000000060900720c */ /* 0x000fe20003f06070 */
[----:B--2--5:R-:W-:-:S05]  /*0410*/  IMAD.IADD R11, R7, 0x1, R8 ;  /* 0x00000001070b7824 */ /* 0x024fca00078e0208 */
[----:B------:R2:W-:Y:S07]  /*0420*/  STG.E desc[UR4][R2.64], R11 ;  /* 0x0000000b02007986 */ /* 0x0005ee000c101904 */
[----:B------:R-:W-:Y:S05]  /*0430*/  @!P0 BRA `(.L_x_0) ;  /* 0xfffffffc00dc8947 */ /* 0x000fea000383ffff */
[----:B------:R-:W-:Y:S05]  /*0440*/  EXIT ;  /* 0x000000000000794d */ /* 0x000fea0003800000 */
.L_x_1:
[----:B------:R-:W-:-:S00]  /*0450*/  BRA `(.L_x_1) ;  /* 0xfffffffc00fc7947 */ /* 0x000fc0000383ffff */
[----:B------:R-:W-:-:S00]  /*0460*/  NOP ;  /* 0x0000000000007918 */ /* 0x000fc00000000000 */
        /* <DEDUP_REMOVED lines=9> */
.L_x_16:


//--------------------- .text._Z10scanN_lmemPiS_PKij --------------------------
	.section	.text._Z10scanN_lmemPiS_PKij,"ax",@progbits
	.align	128
        .global         _Z10scanN_lmemPiS_PKij
        .type           _Z10scanN_lmemPiS_PKij,@function
        .size           _Z10scanN_lmemPiS_PKij,(.L_x_17 - _Z10scanN_lmemPiS_PKij)
        .other          _Z10scanN_lmemPiS_PKij,@"STO_CUDA_ENTRY STV_DEFAULT"
_Z10scanN_lmemPiS_PKij:
.text._Z10scanN_lmemPiS_PKij:
[----:B------:R-:W-:Y:S08]  /*0000*/  LDC R1, c[0x0][0x37c] ;  /* 0x0000df00ff017b82 */ /* 0x000ff00000000800 */
[----:B------:R-:W0:Y:S01]  /*0010*/  LDC R0, c[0x0][0x360] ;  /* 0x0000d800ff007b82 */ /* 0x000e220000000800 */
[----:B------:R-:W1:Y:S07]  /*0020*/  LDCU.64 UR4, c[0x0][0x358] ;  /* 0x00006b00ff0477ac */ /* 0x000e6e0008000a00 */
[----:B------:R-:W2:Y:S08]  /*0030*/  LDC R9, c[0x0][0x370] ;  /* 0x0000dc00ff097b82 */ /* 0x000eb00000000800 */
[----:B------:R-:W3:Y:S01]  /*0040*/  LDC R3, c[0x0][0x398] ;  /* 0x0000e600ff037b82 */ /* 0x000ee20000000800 */
[----:B0-----:R-:W0:Y:S08]  /*0050*/  I2F.U32.RP R7, R0 ;  /* 0x0000000000077306 */ /* 0x001e300000209000 */
[----:B--2---:R-:W2:Y:S01]  /*0060*/  I2F.U32.RP R6, R9 ;  /* 0x0000000900067306 */ /* 0x004ea20000209000 */
[----:B------:R-:W-:-:S07]  /*0070*/  ISETP.NE.U32.AND P2, PT, R9, RZ, PT ;  /* 0x000000ff0900720c */ /* 0x000fce0003f45070 */
[----:B0-----:R-:W-:Y:S08]  /*0080*/  MUFU.RCP R7, R7 ;  /* 0x0000000700077308 */ /* 0x001ff00000001000 */
[----:B--2---:R-:W0:Y:S02]  /*0090*/  MUFU.RCP R6, R6 ;  /* 0x0000000600067308 */ /* 0x004e240000001000 */
[----:B0-----:R-:W-:-:S06]  /*00a0*/  VIADD R4, R6, 0xffffffe ;  /* 0x0ffffffe06047836 */ /* 0x001fcc0000000000 */
[----:B------:R0:W2:Y:S02]  /*00b0*/  F2I.FTZ.U32.TRUNC.NTZ R5, R4 ;  /* 0x0000000400057305 */ /* 0x0000a4000021f000 */
[----:B0-----:R-:W-:Y:S02]  /*00c0*/  HFMA2 R4, -RZ, RZ, 0, 0 ;  /* 0x00000000ff047431 */ /* 0x001fe400000001ff */
[----:B--2---:R-:W-:-:S04]  /*00d0*/  IMAD.MOV R2, RZ, RZ, -R5 ;  /* 0x000000ffff027224 */ /* 0x004fc800078e0a05 */
[----:B------:R-:W-:Y:S01]  /*00e0*/  IMAD R11, R2, R9, RZ ;  /* 0x00000009020b7224 */ /* 0x000fe200078e02ff */
[----:B---3--:R-:W-:-:S03]  /*00f0*/  IADD3 R2, PT, PT, R9, -0x1, R3 ;  /* 0xffffffff09027810 */ /* 0x008fc60007ffe003 */
[----:B------:R-:W-:-:S06]  /*0100*/  IMAD.HI.U32 R5, R5, R11, R4 ;  /* 0x0000000b05057227 */ /* 0x000fcc00078e0004 */
[----:B------:R-:W-:-:S04]  /*0110*/  IMAD.HI.U32 R6, R5, R2, RZ ;  /* 0x0000000205067227 */ /* 0x000fc800078e00ff */
[----:B------:R-:W-:-:S04]  /*0120*/  IMAD.MOV R4, RZ, RZ, -R6 ;  /* 0x000000ffff047224 */ /* 0x000fc800078e0a06 */
[----:B------:R-:W-:Y:S02]  /*0130*/  IMAD R2, R9, R4, R2 ;  /* 0x0000000409027224 */ /* 0x000fe400078e0202 */
[----:B------:R-:W-:Y:S02]  /*0140*/  VIADD R4, R7, 0xffffffe ;  /* 0x0ffffffe07047836 */ /* 0x000fe40000000000 */
[----:B------:R-:W-:Y:S01]  /*0150*/  VIADD R7, R0, 0xffffffff ;  /* 0xffffffff00077836 */ /* 0x000fe20000000000 */
[----:B------:R-:W-:Y:S01]  /*0160*/  ISETP.GE.U32.AND P0, PT, R2, R9, PT ;  /* 0x000000090200720c */ /* 0x000fe20003f06070 */
[----:B------:R0:W2:Y:S02]  /*0170*/  F2I.FTZ.U32.TRUNC.NTZ R5, R4 ;  /* 0x0000000400057305 */ /* 0x0000a4000021f000 */
[----:B0-----:R-:W-:-:S10]  /*0180*/  IMAD.MOV.U32 R4, RZ, RZ, RZ ;  /* 0x000000ffff047224 */ /* 0x001fd400078e00ff */
[-C--:B------:R-:W-:Y:S01]  /*0190*/  @P0 IADD3 R2, PT, PT, R2, -R9.reuse, RZ ;  /* 0x8000000902020210 */ /* 0x080fe20007ffe0ff */
[----:B------:R-:W-:Y:S02]  /*01a0*/  @P0 VIADD R6, R6, 0x1 ;  /* 0x0000000106060836 */ /* 0x000fe40000000000 */
[----:B--2---:R-:W-:Y:S01]  /*01b0*/  IMAD.MOV R11, RZ, RZ, -R5 ;  /* 0x000000ffff0b7224 */ /* 0x004fe200078e0a05 */
[----:B------:R-:W-:-:S03]  /*01c0*/  ISETP.GE.U32.AND P1, PT, R2, R9, PT ;  /* 0x000000090200720c */ /* 0x000fc60003f26070 */
[----:B------:R-:W-:-:S04]  /*01d0*/  IMAD R11, R11, R0, RZ ;  /* 0x000000000b0b7224 */ /* 0x000fc800078e02ff */
[----:B------:R-:W-:-:S06]  /*01e0*/  IMAD.HI.U32 R4, R5, R11, R4 ;  /* 0x0000000b05047227 */ /* 0x000fcc00078e0004 */
[----:B------:R-:W-:Y:S02]  /*01f0*/  @P1 IADD3 R6, PT, PT, R6, 0x1, RZ ;  /* 0x0000000106061810 */ /* 0x000fe40007ffe0ff */
[----:B------:R-:W-:-:S04]  /*0200*/  @!P2 LOP3.LUT R6, RZ, R9, RZ, 0x33, !PT ;  /* 0x00000009ff06a212 */ /* 0x000fc800078e33ff */
[----:B------:R-:W-:Y:S02]  /*0210*/  IADD3 R5, PT, PT, R6, R7, RZ ;  /* 0x0000000706057210 */ /* 0x000fe40007ffe0ff */
[----:B------:R-:W-:-:S03]  /*0220*/  LOP3.LUT R6, RZ, R0, RZ, 0x33, !PT ;  /* 0x00000000ff067212 */ /* 0x000fc600078e33ff */
[----:B------:R-:W-:-:S04]  /*0230*/  IMAD.HI.U32 R2, R4, R5, RZ ;  /* 0x0000000504027227 */ /* 0x000fc800078e00ff */
[----:B------:R-:W-:-:S04]  /*0240*/  IMAD.MOV R2, RZ, RZ, -R2 ;  /* 0x000000ffff027224 */ /* 0x000fc800078e0a02 */
[----:B------:R-:W-:Y:S02]  /*0250*/  IMAD R9, R0, R2, R5 ;  /* 0x0000000200097224 */ /* 0x000fe400078e0205 */
[----:B------:R-:W0:Y:S03]  /*0260*/  S2R R2, SR_CTAID.X ;  /* 0x0000000000027919 */ /* 0x000e260000002500 */
[----:B------:R-:W-:-:S13]  /*0270*/  ISETP.GE.U32.AND P0, PT, R9, R0, PT ;  /* 0x000000000900720c */ /* 0x000fda0003f06070 */
[----:B------:R-:W-:Y:S01]  /*0280*/  @P0 IMAD.IADD R9, R9, 0x1, -R0 ;  /* 0x0000000109090824 */ /* 0x000fe200078e0a00 */
[----:B------:R-:W-:-:S04]  /*0290*/  ISETP.NE.U32.AND P0, PT, R0, RZ, PT ;  /* 0x000000ff0000720c */ /* 0x000fc80003f05070 */
[----:B------:R-:W-:-:S13]  /*02a0*/  ISETP.GE.U32.AND P1, PT, R9, R0, PT ;  /* 0x000000000900720c */ /* 0x000fda0003f26070 */
[----:B------:R-:W-:-:S04]  /*02b0*/  @P1 IADD3 R9, PT, PT, R9, -R0, RZ ;  /* 0x8000000009091210 */ /* 0x000fc80007ffe0ff */
[----:B------:R-:W-:-:S05]  /*02c0*/  SEL R8, R6, R9, !P0 ;  /* 0x0000000906087207 */ /* 0x000fca0004000000 */
[----:B------:R-:W-:-:S04]  /*02d0*/  IMAD.IADD R5, R5, 0x1, -R8 ;  /* 0x0000000105057824 */ /* 0x000fc800078e0a08 */
[----:B0-----:R-:W-:-:S05]  /*02e0*/  IMAD R8, R5, R2, R5 ;  /* 0x0000000205087224 */ /* 0x001fca00078e0205 */
[----:B------:R-:W-:Y:S02]  /*02f0*/  VIMNMX.U32 R8, PT, PT, R8, R3, PT ;  /* 0x0000000308087248 */ /* 0x000fe40003fe0000 */
[----:B------:R-:W0:Y:S03]  /*0300*/  S2R R3, SR_TID.X ;  /* 0x0000000000037919 */ /* 0x000e260000002100 */
[----:B------:R-:W-:-:S04]  /*0310*/  IMAD.IADD R7, R7, 0x1, R8 ;  /* 0x0000000107077824 */ /* 0x000fc800078e0208 */
[----:B------:R-:W-:-:S05]  /*0320*/  IMAD.HI.U32 R4, R4, R7, RZ ;  /* 0x0000000704047227 */ /* 0x000fca00078e00ff */
[----:B------:R-:W-:-:S05]  /*0330*/  IADD3 R4, PT, PT, -R4, RZ, RZ ;  /* 0x000000ff04047210 */ /* 0x000fca0007ffe1ff */
[----:B------:R-:W-:Y:S02]  /*0340*/  IMAD R9, R0, R4, R7 ;  /* 0x0000000400097224 */ /* 0x000fe400078e0207 */
[----:B------:R-:W-:-:S03]  /*0350*/  IMAD.MOV.U32 R4, RZ, RZ, RZ ;  /* 0x000000ffff047224 */ /* 0x000fc600078e00ff */
[----:B------:R-:W-:Y:S01]  /*0360*/  ISETP.GE.U32.AND P1, PT, R9, R0, PT ;  /* 0x000000000900720c */ /* 0x000fe20003f26070 */
[----:B0-----:R-:W-:-:S12]  /*0370*/  IMAD R8, R5, R2, R3 ;  /* 0x0000000205087224 */ /* 0x001fd800078e0203 */
[----:B------:R-:W-:-:S05]  /*0380*/  @P1 IMAD.IADD R9, R9, 0x1, -R0 ;  /* 0x0000000109091824 */ /* 0x000fca00078e0a00 */
[----:B------:R-:W-:-:S13]  /*0390*/  ISETP.GE.U32.AND P1, PT, R9, R0, PT ;  /* 0x000000000900720c */ /* 0x000fda0003f26070 */
[----:B------:R-:W-:-:S05]  /*03a0*/  @P1 IMAD.IADD R9, R9, 0x1, -R0 ;  /* 0x0000000109091824 */ /* 0x000fca00078e0a00 */
[----:B------:R-:W-:-:S04]  /*03b0*/  SEL R6, R6, R9, !P0 ;  /* 0x0000000906067207 */ /* 0x000fc80004000000 */
[----:B------:R-:W-:-:S04]  /*03c0*/  IADD3 R5, PT, PT, R7, -R6, RZ ;  /* 0x8000000607057210 */ /* 0x000fc80007ffe0ff */
[----:B------:R-:W-:-:S13]  /*03d0*/  ISETP.GE.U32.AND P0, PT, R8, R5, PT ;  /* 0x000000050800720c */ /* 0x000fda0003f06070 */
[----:B-1----:R-:W-:Y:S05]  /*03e0*/  @P0 BRA `(.L_x_2) ;  /* 0x0000000000b80947 */ /* 0x002fea0003800000 */
[----:B------:R-:W0:Y:S01]  /*03f0*/  S2R R9, SR_CgaCtaId ;  /* 0x0000000000097919 */ /* 0x000e220000008800 */
[----:B------:R-:W-:-:S04]  /*0400*/  MOV R4, 0x400 ;  /* 0x0000040000047802 */ /* 0x000fc80000000f00 */
[----:B0-----:R-:W-:Y:S02]  /*0410*/  LEA R9, R9, R4, 0x18 ;  /* 0x0000000409097211 */ /* 0x001fe400078ec0ff */
[----:B------:R-:W-:Y:S02]  /*0420*/  MOV R4, RZ ;  /* 0x000000ff00047202 */ /* 0x000fe40000000f00 */
[----:B------:R-:W-:Y:S01]  /*0430*/  LEA R11, R0, R9, 0x2 ;  /* 0x00000009000b7211 */ /* 0x000fe200078e10ff */
[----:B------:R-:W-:-:S07]  /*0440*/  IMAD R10, R3, 0x4, R9 ;  /* 0x00000004030a7824 */ /* 0x000fce00078e0209 */
.L_x_7:
[----:B------:R-:W0:Y:S01]  /*0450*/  LDCU UR6, c[0x0][0x398] ;  /* 0x00007300ff0677ac */ /* 0x000e220008000800 */
[----:B------:R-:W-:Y:S01]  /*0460*/  BSSY.RECONVERGENT B0, `(.L_x_3) ;  /* 0x0000007000007945 */ /* 0x000fe20003800200 */
[----:B------:R-:W-:Y:S01]  /*0470*/  IMAD.MOV.U32 R13, RZ, RZ, RZ ;  /* 0x000000ffff0d7224 */ /* 0x000fe200078e00ff */
[----:B0-----:R-:W-:-:S13]  /*0480*/  ISETP.GE.AND P0, PT, R8, UR6, PT ;  /* 0x0000000608007c0c */ /* 0x001fda000bf06270 */
[----:B------:R-:W-:Y:S05]  /*0490*/  @P0 BRA `(.L_x_4) ;  /* 0x00000000000c0947 */ /* 0x000fea0003800000 */
[----:B------:R-:W0:Y:S02]  /*04a0*/  LDC.64 R6, c[0x0][0x390] ;  /* 0x0000e400ff067b82 */ /* 0x000e240000000a00 */
[----:B0-----:R-:W-:-:S05]  /*04b0*/  IMAD.WIDE R6, R8, 0x4, R6 ;  /* 0x0000000408067825 */ /* 0x001fca00078e0206 */
[----:B------:R0:W5:Y:S02]  /*04c0*/  LDG.E.CONSTANT R13, desc[UR4][R6.64] ;  /* 0x00000004060d7981 */ /* 0x000164000c1e9900 */
.L_x_4:
[----:B------:R-:W-:Y:S05]  /*04d0*/  BSYNC.RECONVERGENT B0 ;  /* 0x0000000000007941 */ /* 0x000fea0003800200 */
.L_x_3:
[----:B-----5:R1:W-:Y:S01]  /*04e0*/  STS [R10], R13 ;  /* 0x0000000d0a007388 */ /* 0x0203e20000000800 */
[----:B------:R-:W-:-:S13]  /*04f0*/  ISETP.GE.U32.AND P0, PT, R0, 0x2, PT ;  /* 0x000000020000780c */ /* 0x000fda0003f06070 */
[----:B-1----:R-:W-:Y:S05]  /*0500*/  @!P0 BRA `(.L_x_5) ;  /* 0x0000000000388947 */ /* 0x002fea0003800000 */
[----:B0-----:R-:W-:Y:S01]  /*0510*/  MOV R6, 0x1 ;  /* 0x0000000100067802 */ /* 0x001fe20000000f00 */
[----:B------:R-:W-:-:S07]  /*0520*/  IMAD.MOV.U32 R12, RZ, RZ, -0x1 ;  /* 0xffffffffff0c7424 */ /* 0x000fce00078e00ff */
.L_x_6:
[----:B------:R-:W-:Y:S05]  /*0530*/  WARPSYNC.ALL ;  /* 0x0000000000007948 */ /* 0x000fea0003800000 */
[----:B------:R-:W-:Y:S01]  /*0540*/  BAR.SYNC.DEFER_BLOCKING 0x0 ;  /* 0x0000000000007b1d */ /* 0x000fe20000010000 */
[C---:B------:R-:W-:Y:S02]  /*0550*/  LOP3.LUT P0, RZ, R6.reuse, R3, RZ, 0xc0, !PT ;  /* 0x0000000306ff7212 */ /* 0x040fe4000780c0ff */
[----:B------:R-:W-:-:S11]  /*0560*/  SHF.L.U32 R6, R6, 0x1, RZ ;  /* 0x0000000106067819 */ /* 0x000fd600000006ff */
[C---:B------:R-:W-:Y:S01]  /*0570*/  @P0 LOP3.LUT R14, R12.reuse, R3, RZ, 0xc0, !PT ;  /* 0x000000030c0e0212 */ /* 0x040fe200078ec0ff */
[----:B------:R-:W-:-:S03]  /*0580*/  IMAD.SHL.U32 R12, R12, 0x2, RZ ;  /* 0x000000020c0c7824 */ /* 0x000fc600078e00ff */
[----:B------:R-:W-:-:S06]  /*0590*/  @P0 LEA R14, R14, R9, 0x2 ;  /* 0x000000090e0e0211 */ /* 0x000fcc00078e10ff */
[----:B------:R-:W0:Y:S02]  /*05a0*/  @P0 LDS R14, [R14+-0x4] ;  /* 0xfffffc000e0e0984 */ /* 0x000e240000000800 */
[----:B0-----:R-:W-:-:S05]  /*05b0*/  @P0 IMAD.IADD R13, R13, 0x1, R14 ;  /* 0x000000010d0d0824 */ /* 0x001fca00078e020e */
[----:B------:R1:W-:Y:S01]  /*05c0*/  @P0 STS [R10], R13 ;  /* 0x0000000d0a000388 */ /* 0x0003e20000000800 */
[----:B------:R-:W-:-:S13]  /*05d0*/  ISETP.GE.U32.AND P0, PT, R6, R0, PT ;  /* 0x000000000600720c */ /* 0x000fda0003f06070 */
[----:B-1----:R-:W-:Y:S05]  /*05e0*/  @!P0 BRA `(.L_x_6) ;  /* 0xfffffffc00d08947 */ /* 0x002fea000383ffff */
.L_x_5:
[----:B------:R-:W1:Y:S02]  /*05f0*/  LDCU UR6, c[0x0][0x398] ;  /* 0x00007300ff0677ac */ /* 0x000e640008000800 */
[----:B-1----:R-:W-:Y:S01]  /*0600*/  ISETP.GE.AND P0, PT, R8, UR6, PT ;  /* 0x0000000608007c0c */ /* 0x002fe2000bf06270 */
[----:B------:R-:W-:-:S12]  /*0610*/  WARPSYNC.ALL ;  /* 0x0000000000007948 */ /* 0x000fd80003800000 */
[----:B0-----:R-:W0:Y:S01]  /*0620*/  @!P0 LDC.64 R6, c[0x0][0x380] ;  /* 0x0000e000ff068b82 */ /* 0x001e220000000a00 */
[----:B------:R-:W-:Y:S01]  /*0630*/  @!P0 IADD3 R13, PT, PT, R13, R4, RZ ;  /* 0x000000040d0d8210 */ /* 0x000fe20007ffe0ff */
[----:B0-----:R-:W-:-:S04]  /*0640*/  @!P0 IMAD.WIDE R6, R8, 0x4, R6 ;  /* 0x0000000408068825 */ /* 0x001fc800078e0206 */
[----:B------:R-:W-:Y:S01]  /*0650*/  IMAD.IADD R8, R0, 0x1, R8 ;  /* 0x0000000100087824 */ /* 0x000fe200078e0208 */
[----:B------:R-:W-:Y:S01]  /*0660*/  @!P0 STG.E desc[UR4][R6.64], R13 ;  /* 0x0000000d06008986 */ /* 0x000fe2000c101904 */
[----:B------:R-:W-:Y:S03]  /*0670*/  BAR.SYNC.DEFER_BLOCKING 0x0 ;  /* 0x0000000000007b1d */ /* 0x000fe60000010000 */
[----:B------:R-:W-:-:S03]  /*0680*/  ISETP.GE.U32.AND P0, PT, R8, R5, PT ;  /* 0x000000050800720c */ /* 0x000fc60003f06070 */
[----:B------:R-:W0:Y:S02]  /*0690*/  LDS R15, [R11+-0x4] ;  /* 0xfffffc000b0f7984 */ /* 0x000e240000000800 */
[----:B0-----:R-:W-:Y:S01]  /*06a0*/  IADD3 R4, PT, PT, R15, R4, RZ ;  /* 0x000000040f047210 */ /* 0x001fe20007ffe0ff */
[----:B------:R-:W-:Y:S07]  /*06b0*/  BAR.SYNC.DEFER_BLOCKING 0x0 ;  /* 0x0000000000007b1d */ /* 0x000fee0000010000 */
[----:B------:R-:W-:Y:S05]  /*06c0*/  @!P0 BRA `(.L_x_7) ;  /* 0xfffffffc00608947 */ /* 0x000fea000383ffff */
.L_x_2:
[----:B------:R-:W-:-:S13]  /*06d0*/  ISETP.NE.AND P0, PT, R3, RZ, PT ;  /* 0x000000ff0300720c */ /* 0x000fda0003f05270 */
[----:B------:R-:W-:Y:S05]  /*06e0*/  @P0 EXIT ;  /* 0x000000000000094d */ /* 0x000fea0003800000 */
[----:B------:R-:W0:Y:S02]  /*06f0*/  LDC.64 R6, c[0x0][0x388] ;  /* 0x0000e200ff067b82 */ /* 0x000e240000000a00 */
[----:B0-----:R-:W-:-:S05]  /*0700*/  IMAD.WIDE.U32 R2, R2, 0x4, R6 ;  /* 0x0000000402027825 */ /* 0x001fca00078e0006 */
[----:B------:R-:W-:Y:S01]  /*0710*/  STG.E desc[UR4][R2.64], R4 ;  /* 0x0000000402007986 */ /* 0x000fe2000c101904 */
[----:B------:R-:W-:Y:S05]  /*0720*/  EXIT ;  /* 0x000000000000794d */ /* 0x000fea0003800000 */
.L_x_8:
        /* <DEDUP_REMOVED lines=13> */
.L_x_17:


//--------------------- .text._Z10scan1_lmemPiPKij --------------------------
	.section	.text._Z10scan1_lmemPiPKij,"ax",@progbits
	.align	128
        .global         _Z10scan1_lmemPiPKij
        .type           _Z10scan1_lmemPiPKij,@function
        .size           _Z10scan1_lmemPiPKij,(.L_x_18 - _Z10scan1_lmemPiPKij)
        .other          _Z10scan1_lmemPiPKij,@"STO_CUDA_ENTRY STV_DEFAULT"
_Z10scan1_lmemPiPKij:
.text._Z10scan1_lmemPiPKij:
[----:B------:R-:W-:Y:S08]  /*0000*/  LDC R1, c[0x0][0x37c] ;  /* 0x0000df00ff017b82 */ /* 0x000ff00000000800 */
[----:B------:R-:W0:Y:S01]  /*0010*/  LDC R0, c[0x0][0x360] ;  /* 0x0000d800ff007b82 */ /* 0x000e220000000800 */
[----:B------:R-:W1:Y:S07]  /*0020*/  S2R R12, SR_TID.X ;  /* 0x00000000000c7919 */ /* 0x000e6e0000002100 */
[----:B------:R-:W2:Y:S08]  /*0030*/  LDC R5, c[0x0][0x390] ;  /* 0x0000e400ff057b82 */ /* 0x000eb00000000800 */
[----:B------:R-:W1:Y:S01]  /*0040*/  S2UR UR4, SR_CTAID.X ;  /* 0x00000000000479c3 */ /* 0x000e620000002500 */
[----:B0-----:R-:W0:Y:S01]  /*0050*/  I2F.U32.RP R4, R0 ;  /* 0x0000000000047306 */ /* 0x001e220000209000 */
[----:B------:R-:W-:-:S07]  /*0060*/  ISETP.NE.U32.AND P1, PT, R0, RZ, PT ;  /* 0x000000ff0000720c */ /* 0x000fce0003f25070 */
[----:B0-----:R-:W0:Y:S02]  /*0070*/  MUFU.RCP R4, R4 ;  /* 0x0000000400047308 */ /* 0x001e240000001000 */
[----:B0-----:R-:W-:-:S06]  /*0080*/  VIADD R2, R4, 0xffffffe ;  /* 0x0ffffffe04027836 */ /* 0x001fcc0000000000 */
[----:B------:R0:W3:Y:S02]  /*0090*/  F2I.FTZ.U32.TRUNC.NTZ R3, R2 ;  /* 0x0000000200037305 */ /* 0x0000e4000021f000 */
[----:B0-----:R-:W-:Y:S02]  /*00a0*/  HFMA2 R2, -RZ, RZ, 0, 0 ;  /* 0x00000000ff027431 */ /* 0x001fe400000001ff */
[----:B---3--:R-:W-:-:S04]  /*00b0*/  IMAD.MOV R7, RZ, RZ, -R3 ;  /* 0x000000ffff077224 */ /* 0x008fc800078e0a03 */
[----:B------:R-:W-:-:S04]  /*00c0*/  IMAD R7, R7, R0, RZ ;  /* 0x0000000007077224 */ /* 0x000fc800078e02ff */
[----:B------:R-:W-:Y:S01]  /*00d0*/  IMAD.HI.U32 R6, R3, R7, R2 ;  /* 0x0000000703067227 */ /* 0x000fe200078e0002 */
[----:B--2---:R-:W-:-:S03]  /*00e0*/  IADD3 R3, PT, PT, R0, -0x1, R5 ;  /* 0xffffffff00037810 */ /* 0x004fc60007ffe005 */
[----:B-1----:R-:W-:Y:S02]  /*00f0*/  IMAD R2, R0, UR4, R12 ;  /* 0x0000000400027c24 */ /* 0x002fe4000f8e020c */
[----:B------:R-:W-:-:S04]  /*0100*/  IMAD.HI.U32 R6, R6, R3, RZ ;  /* 0x0000000306067227 */ /* 0x000fc800078e00ff */
[----:B------:R-:W-:-:S04]  /*0110*/  IMAD.MOV R6, RZ, RZ, -R6 ;  /* 0x000000ffff067224 */ /* 0x000fc800078e0a06 */
[----:B------:R-:W-:-:S05]  /*0120*/  IMAD R5, R0, R6, R3 ;  /* 0x0000000600057224 */ /* 0x000fca00078e0203 */
[----:B------:R-:W-:-:S13]  /*0130*/  ISETP.GE.U32.AND P0, PT, R5, R0, PT ;  /* 0x000000000500720c */ /* 0x000fda0003f06070 */
[----:B------:R-:W-:-:S05]  /*0140*/  @P0 IMAD.IADD R5, R5, 0x1, -R0 ;  /* 0x0000000105050824 */ /* 0x000fca00078e0a00 */
[----:B------:R-:W-:-:S13]  /*0150*/  ISETP.GE.U32.AND P0, PT, R5, R0, PT ;  /* 0x000000000500720c */ /* 0x000fda0003f06070 */
[-C--:B------:R-:W-:Y:S02]  /*0160*/  @P0 IADD3 R5, PT, PT, R5, -R0.reuse, RZ ;  /* 0x8000000005050210 */ /* 0x080fe40007ffe0ff */
[----:B------:R-:W-:-:S05]  /*0170*/  @!P1 LOP3.LUT R5, RZ, R0, RZ, 0x33, !PT ;  /* 0x00000000ff059212 */ /* 0x000fca00078e33ff */
[----:B------:R-:W-:-:S05]  /*0180*/  IMAD.IADD R5, R3, 0x1, -R5 ;  /* 0x0000000103057824 */ /* 0x000fca00078e0a05 */
[----:B------:R-:W-:-:S13]  /*0190*/  ISETP.GE.U32.AND P0, PT, R2, R5, PT ;  /* 0x000000050200720c */ /* 0x000fda0003f06070 */
[----:B------:R-:W-:Y:S05]  /*01a0*/  @P0 EXIT ;  /* 0x000000000000094d */ /* 0x000fea0003800000 */
[----:B------:R-:W0:Y:S01]  /*01b0*/  S2R R4, SR_CgaCtaId ;  /* 0x0000000000047919 */ /* 0x000e220000008800 */
[----:B------:R-:W-:Y:S01]  /*01c0*/  MOV R3, 0x400 ;  /* 0x0000040000037802 */ /* 0x000fe20000000f00 */
[----:B------:R-:W-:Y:S01]  /*01d0*/  IMAD.MOV.U32 R7, RZ, RZ, R2 ;  /* 0x000000ffff077224 */ /* 0x000fe200078e0002 */
[----:B------:R-:W-:Y:S01]  /*01e0*/  MOV R8, RZ ;  /* 0x000000ff00087202 */ /* 0x000fe20000000f00 */
[----:B------:R-:W1:Y:S01]  /*01f0*/  LDCU.64 UR4, c[0x0][0x358] ;  /* 0x00006b00ff0477ac */ /* 0x000e620008000a00 */
[----:B0-----:R-:W-:-:S05]  /*0200*/  LEA R9, R4, R3, 0x18 ;  /* 0x0000000304097211 */ /* 0x001fca00078ec0ff */
[--C-:B------:R-:W-:Y:S02]  /*0210*/  IMAD R4, R12, 0x4, R9.reuse ;  /* 0x000000040c047824 */ /* 0x100fe400078e0209 */
[----:B-1----:R-:W-:-:S07]  /*0220*/  IMAD R6, R0, 0x4, R9 ;  /* 0x0000000400067824 */ /* 0x002fce00078e0209 */
.L_x_13:
[----:B------:R-:W0:Y:S01]  /*0230*/  LDCU UR6, c[0x0][0x390] ;  /* 0x00007200ff0677ac */ /* 0x000e220008000800 */
[----:B------:R-:W-:Y:S01]  /*0240*/  BSSY.RECONVERGENT B0, `(.L_x_9) ;  /* 0x0000007000007945 */ /* 0x000fe20003800200 */
[----:B------:R-:W-:Y:S02]  /*0250*/  MOV R11, RZ ;  /* 0x000000ff000b7202 */ /* 0x000fe40000000f00 */
[----:B0-----:R-:W-:-:S13]  /*0260*/  ISETP.GE.AND P0, PT, R7, UR6, PT ;  /* 0x0000000607007c0c */ /* 0x001fda000bf06270 */
[----:B------:R-:W-:Y:S05]  /*0270*/  @P0 BRA `(.L_x_10) ;  /* 0x00000000000c0947 */ /* 0x000fea0003800000 */
[----:B------:R-:W0:Y:S02]  /*0280*/  LDC.64 R2, c[0x0][0x388] ;  /* 0x0000e200ff027b82 */ /* 0x000e240000000a00 */
[----:B0-----:R-:W-:-:S05]  /*0290*/  IMAD.WIDE R2, R7, 0x4, R2 ;  /* 0x0000000407027825 */ /* 0x001fca00078e0202 */
[----:B------:R0:W5:Y:S02]  /*02a0*/  LDG.E.CONSTANT R11, desc[UR4][R2.64] ;  /* 0x00000004020b7981 */ /* 0x000164000c1e9900 */
.L_x_10:
[----:B------:R-:W-:Y:S05]  /*02b0*/  BSYNC.RECONVERGENT B0 ;  /* 0x0000000000007941 */ /* 0x000fea0003800200 */
.L_x_9:
[----:B-----5:R1:W-:Y:S01]  /*02c0*/  STS [R4], R11 ;  /* 0x0000000b04007388 */ /* 0x0203e20000000800 */
[----:B------:R-:W-:-:S13]  /*02d0*/  ISETP.GE.U32.AND P0, PT, R0, 0x2, PT ;  /* 0x000000020000780c */ /* 0x000fda0003f06070 */
[----:B-1----:R-:W-:Y:S05]  /*02e0*/  @!P0 BRA `(.L_x_11) ;  /* 0x0000000000388947 */ /* 0x002fea0003800000 */
[----:B0-----:R-:W-:Y:S02]  /*02f0*/  IMAD.MOV.U32 R3, RZ, RZ, 0x1 ;  /* 0x00000001ff037424 */ /* 0x001fe400078e00ff */
[----:B------:R-:W-:-:S07]  /*0300*/  IMAD.MOV.U32 R2, RZ, RZ, -0x1 ;  /* 0xffffffffff027424 */ /* 0x000fce00078e00ff */
.L_x_12:
        /* <DEDUP_REMOVED lines=12> */
.L_x_11:
        /* <DEDUP_REMOVED lines=14> */
[----:B------:R-:W-:Y:S05]  /*04b0*/  EXIT ;  /* 0x000000000000794d */ /* 0x000fea0003800000 */
.L_x_14:
        /* <DEDUP_REMOVED lines=12> */
.L_x_18:


//--------------------- .text._Z7vecinitPii       --------------------------
	.section	.text._Z7vecinitPii,"ax",@progbits
	.align	128
        .global         _Z7vecinitPii
        .type           _Z7vecinitPii,@function
        .size           _Z7vecinitPii,(.L_x_19 - _Z7vecinitPii)
        .other          _Z7vecinitPii,@"STO_CUDA_ENTRY STV_DEFAULT"
_Z7vecinitPii:
.text._Z7vecinitPii:
[----:B------:R-:W-:Y:S01]  /*0000*/  LDC R1, c[0x0][0x37c] ;  /* 0x0000df00ff017b82 */ /* 0x000fe20000000800 */
[----:B------:R-:W0:Y:S07]  /*0010*/  S2R R0, SR_TID.X ;  /* 0x0000000000007919 */ /* 0x000e2e0000002100 */
[----:B------:R-:W0:Y:S01]  /*0020*/  S2UR UR4, SR_CTAID.X ;  /* 0x00000000000479c3 */ /* 0x000e220000002500 */
[----:B------:R-:W1:Y:S07]  /*0030*/  LDCU UR5, c[0x0][0x388] ;  /* 0x00007100ff0577ac */ /* 0x000e6e0008000800 */
[----:B------:R-:W0:Y:S02]  /*0040*/  LDC R5, c[0x0][0x360] ;  /* 0x0000d800ff057b82 */ /* 0x000e240000000800 */
[----:B0-----:R-:W-:-:S05]  /*0050*/  IMAD R5, R5, UR4, R0 ;  /* 0x0000000405057c24 */ /* 0x001fca000f8e0200 */
[----:B-1----:R-:W-:-:S13]  /*0060*/  ISETP.GE.AND P0, PT, R5, UR5, PT ;  /* 0x0000000505007c0c */ /* 0x002fda000bf06270 */
[----:B------:R-:W-:Y:S05]  /*0070*/  @P0 EXIT ;  /* 0x000000000000094d */ /* 0x000fea0003800000 */
[----:B------:R-:W0:Y:S01]  /*0080*/  LDC.64 R2, c[0x0][0x380] ;  /* 0x0000e000ff027b82 */ /* 0x000e220000000a00 */
[----:B------:R-:W1:Y:S01]  /*0090*/  LDCU.64 UR4, c[0x0][0x358] ;  /* 0x00006b00ff0477ac */ /* 0x000e620008000a00 */
[C---:B------:R-:W-:Y:S01]  /*00a0*/  IADD3 R7, PT, PT, R5.reuse, 0x1, RZ ;  /* 0x0000000105077810 */ /* 0x040fe20007ffe0ff */
[----:B0-----:R-:W-:-:S05]  /*00b0*/  IMAD.WIDE R2, R5, 0x4, R2 ;  /* 0x0000000405027825 */ /* 0x001fca00078e0202 */
[----:B-1----:R-:W-:Y:S01]  /*00c0*/  STG.E desc[UR4][R2.64], R7 ;  /* 0x0000000702007986 */ /* 0x002fe2000c101904 */
[----:B------:R-:W-:Y:S05]  /*00d0*/  EXIT ;  /* 0x000000000000794d */ /* 0x000fea0003800000 */
.L_x_15:
        /* <DEDUP_REMOVED lines=10> */
.L_x_19:


//--------------------- .nv.shared._Z11scanN_fixupPiPKij --------------------------
	.section	.nv.shared._Z11scanN_fixupPiPKij,"aw",@nobits
	.sectionflags	@""
	.align	16
	.zero		1024


//--------------------- .nv.shared.reserved.0     --------------------------
	.section	.nv.shared.reserved.0,"aw",@nobits
	.weak		__nv_reservedSMEM_offset_0_alias
	.size		__nv_reservedSMEM_offset_0_alias, 0, 64
	.other		__nv_reservedSMEM_offset_0_alias,@"STO_CUDA_RESERVED_SHARED STV_DEFAULT"
__nv_reservedSMEM_offset_0_alias:
	.zero		0
	.zero		64


//--------------------- .nv.shared._Z10scanN_lmemPiS_PKij --------------------------
	.section	.nv.shared._Z10scanN_lmemPiS_PKij,"aw",@nobits
	.sectionflags	@""
	.align	16
	.zero		1024


//--------------------- .nv.shared._Z10scan1_lmemPiPKij --------------------------
	.section	.nv.shared._Z10scan1_lmemPiPKij,"aw",@nobits
	.sectionflags	@""
	.align	16
	.zero		1024


//--------------------- .nv.shared._Z7vecinitPii  --------------------------
	.section	.nv.shared._Z7vecinitPii,"aw",@nobits
	.sectionflags	@""
	.align	16
	.zero		1024


//--------------------- .nv.constant0._Z11scanN_fixupPiPKij --------------------------
	.section	.nv.constant0._Z11scanN_fixupPiPKij,"a",@progbits
	.sectionflags	@""
	.align	4
.nv.constant0._Z11scanN_fixupPiPKij:
	.zero		916


//--------------------- .nv.constant0._Z10scanN_lmemPiS_PKij --------------------------
	.section	.nv.constant0._Z10scanN_lmemPiS_PKij,"a",@progbits
	.sectionflags	@""
	.align	4
.nv.constant0._Z10scanN_lmemPiS_PKij:
	.zero		924


//--------------------- .nv.constant0._Z10scan1_lmemPiPKij --------------------------
	.section	.nv.constant0._Z10scan1_lmemPiPKij,"a",@progbits
	.sectionflags	@""
	.align	4
.nv.constant0._Z10scan1_lmemPiPKij:
	.zero		916


//--------------------- .nv.constant0._Z7vecinitPii --------------------------
	.section	.nv.constant0._Z7vecinitPii,"a",@progbits
	.sectionflags	@""
	.align	4
.nv.constant0._Z7vecinitPii:
	.zero		908


//--------------------- SYMBOLS --------------------------

	.type		.nv.reservedSmem.offset0,@object
	.size		.nv.reservedSmem.offset0,0x4
	.type		.nv.reservedSmem.cap,@object
	.size		.nv.reservedSmem.cap,0x4
